	.headerflags	@"EF_CUDA_TEXMODE_UNIFIED EF_CUDA_64BIT_ADDRESS EF_CUDA_ACCELERATORS EF_CUDA_SM90 EF_CUDA_VIRTUAL_SM(EF_CUDA_SM90)"
	.elftype	@"ET_EXEC"


//--------------------- .nv.info                  --------------------------
	.section	.nv.info,"",@"SHT_CUDA_INFO"
	.align	4


	//----- nvinfo : EIATTR_REGCOUNT
	.align		4
        /*0000*/ 	.byte	0x04, 0x2f
        /*0002*/ 	.short	(.L_1 - .L_0)
	.align		4
.L_0:
        /*0004*/ 	.word	index@(triton_poi_fused_cat_6)
        /*0008*/ 	.word	0x00000020


	//----- nvinfo : EIATTR_MIN_STACK_SIZE
	.align		4
.L_1:
        /*000c*/ 	.byte	0x04, 0x12
        /*000e*/ 	.short	(.L_3 - .L_2)
	.align		4
.L_2:
        /*0010*/ 	.word	index@(triton_poi_fused_cat_6)
        /*0014*/ 	.word	0x00000000


	//----- nvinfo : EIATTR_FRAME_SIZE
	.align		4
.L_3:
        /*0018*/ 	.byte	0x04, 0x11
        /*001a*/ 	.short	(.L_5 - .L_4)
	.align		4
.L_4:
        /*001c*/ 	.word	index@(triton_poi_fused_cat_6)
        /*0020*/ 	.word	0x00000000


	//----- nvinfo : EIATTR_MIN_STACK_SIZE
	.align		4
.L_5:
        /*0024*/ 	.byte	0x04, 0x12
        /*0026*/ 	.short	(.L_7 - .L_6)
	.align		4
.L_6:
        /*0028*/ 	.word	index@(triton_poi_fused_cat_6)
        /*002c*/ 	.word	0x00000000
.L_7:


//--------------------- .nv.info.triton_poi_fused_cat_6 --------------------------
	.section	.nv.info.triton_poi_fused_cat_6,"",@"SHT_CUDA_INFO"
	.sectionflags	@""
	.align	4


	//----- nvinfo : EIATTR_CUDA_API_VERSION
	.align		4
        /*0000*/ 	.byte	0x04, 0x37
        /*0002*/ 	.short	(.L_9 - .L_8)
.L_8:
        /*0004*/ 	.word	0x0000007c


	//----- nvinfo : EIATTR_KPARAM_INFO
	.align		4
.L_9:
        /*0008*/ 	.byte	0x04, 0x17
        /*000a*/ 	.short	(.L_11 - .L_10)
.L_10:
        /*000c*/ 	.word	0x00000000
        /*0010*/ 	.short	0x0006
        /*0012*/ 	.short	0x0030
        /*0014*/ 	.byte	0x00, 0xf0, 0x11, 0x00


	//----- nvinfo : EIATTR_KPARAM_INFO
	.align		4
.L_11:
        /*0018*/ 	.byte	0x04, 0x17
        /*001a*/ 	.short	(.L_13 - .L_12)
.L_12:
        /*001c*/ 	.word	0x00000000
        /*0020*/ 	.short	0x0005
        /*0022*/ 	.short	0x0028
        /*0024*/ 	.byte	0x00, 0xf4, 0x21, 0x00


	//----- nvinfo : EIATTR_KPARAM_INFO
	.align		4
.L_13:
        /*0028*/ 	.byte	0x04, 0x17
        /*002a*/ 	.short	(.L_15 - .L_14)
.L_14:
        /*002c*/ 	.word	0x00000000
        /*0030*/ 	.short	0x0004
        /*0032*/ 	.short	0x0020
        /*0034*/ 	.byte	0x00, 0xf4, 0x21, 0x00


	//----- nvinfo : EIATTR_KPARAM_INFO
	.align		4
.L_15:
        /*0038*/ 	.byte	0x04, 0x17
        /*003a*/ 	.short	(.L_17 - .L_16)
.L_16:
        /*003c*/ 	.word	0x00000000
        /*0040*/ 	.short	0x0003
        /*0042*/ 	.short	0x0018
        /*0044*/ 	.byte	0x00, 0xf4, 0x21, 0x00


	//----- nvinfo : EIATTR_KPARAM_INFO
	.align		4
.L_17:
        /*0048*/ 	.byte	0x04, 0x17
        /*004a*/ 	.short	(.L_19 - .L_18)
.L_18:
        /*004c*/ 	.word	0x00000000
        /*0050*/ 	.short	0x0002
        /*0052*/ 	.short	0x0010
        /*0054*/ 	.byte	0x00, 0xf4, 0x21, 0x00


	//----- nvinfo : EIATTR_KPARAM_INFO
	.align		4
.L_19:
        /*0058*/ 	.byte	0x04, 0x17
        /*005a*/ 	.short	(.L_21 - .L_20)
.L_20:
        /*005c*/ 	.word	0x00000000
        /*0060*/ 	.short	0x0001
        /*0062*/ 	.short	0x0008
        /*0064*/ 	.byte	0x00, 0xf4, 0x21, 0x00


	//----- nvinfo : EIATTR_KPARAM_INFO
	.align		4
.L_21:
        /*0068*/ 	.byte	0x04, 0x17
        /*006a*/ 	.short	(.L_23 - .L_22)
.L_22:
        /*006c*/ 	.word	0x00000000
        /*0070*/ 	.short	0x0000
        /*0072*/ 	.short	0x0000
        /*0074*/ 	.byte	0x00, 0xf4, 0x21, 0x00


	//----- nvinfo : EIATTR_SPARSE_MMA_MASK
	.align		4
.L_23:
        /*0078*/ 	.byte	0x03, 0x50
        /*007a*/ 	.short	0x0000


	//----- nvinfo : EIATTR_MAXREG_COUNT
	.align		4
        /*007c*/ 	.byte	0x03, 0x1b
        /*007e*/ 	.short	0x00ff


	//----- nvinfo : EIATTR_EXIT_INSTR_OFFSETS
	.align		4
        /*0080*/ 	.byte	0x04, 0x1c
        /*0082*/ 	.short	(.L_25 - .L_24)


	//   ....[0]....
.L_24:
        /*0084*/ 	.word	0x00000da0


	//----- nvinfo : EIATTR_REQNTID
	.align		4
.L_25:
        /*0088*/ 	.byte	0x04, 0x10
        /*008a*/ 	.short	(.L_27 - .L_26)
.L_26:
        /*008c*/ 	.word	0x00000080
        /*0090*/ 	.word	0x00000001
        /*0094*/ 	.word	0x00000001


	//----- nvinfo : EIATTR_CBANK_PARAM_SIZE
	.align		4
.L_27:
        /*0098*/ 	.byte	0x03, 0x19
        /*009a*/ 	.short	0x0034


	//----- nvinfo : EIATTR_PARAM_CBANK
	.align		4
        /*009c*/ 	.byte	0x04, 0x0a
        /*009e*/ 	.short	(.L_29 - .L_28)
	.align		4
.L_28:
        /*00a0*/ 	.word	index@(.nv.constant0.triton_poi_fused_cat_6)
        /*00a4*/ 	.short	0x0210
        /*00a6*/ 	.short	0x0034


	//----- nvinfo : EIATTR_SW_WAR
	.align		4
.L_29:
        /*00a8*/ 	.byte	0x04, 0x36
        /*00aa*/ 	.short	(.L_31 - .L_30)
.L_30:
        /*00ac*/ 	.word	0x00000008
.L_31:


//--------------------- .nv.callgraph             --------------------------
	.section	.nv.callgraph,"",@"SHT_CUDA_CALLGRAPH"
	.align	4
	.sectionentsize	8
	.align		4
        /*0000*/ 	.word	0x00000000
	.align		4
        /*0004*/ 	.word	0xffffffff
	.align		4
        /*0008*/ 	.word	0x00000000
	.align		4
        /*000c*/ 	.word	0xfffffffe
	.align		4
        /*0010*/ 	.word	0x00000000
	.align		4
        /*0014*/ 	.word	0xfffffffd
	.align		4
        /*0018*/ 	.word	0x00000000
	.align		4
        /*001c*/ 	.word	0xfffffffc


//--------------------- .text.triton_poi_fused_cat_6 --------------------------
	.section	.text.triton_poi_fused_cat_6,"ax",@progbits
	.align	128
        .global         triton_poi_fused_cat_6
        .type           triton_poi_fused_cat_6,@function
        .size           triton_poi_fused_cat_6,(.L_x_1 - triton_poi_fused_cat_6)
        .other          triton_poi_fused_cat_6,@"STO_CUDA_ENTRY STV_DEFAULT"
triton_poi_fused_cat_6:
.text.triton_poi_fused_cat_6:
[----:B------:R-:W-:Y:S01]  /*0000*/  LDC R1, c[0x0][0x28] ;  /* 0x00000a00ff017b82 */ /* 0x000fe20000000800 */
[----:B------:R-:W1:Y:S07]  /*0010*/  S2R R0, SR_TID.X ;  /* 0x0000000000007919 */ /* 0x000e6e0000002100 */
[----:B------:R-:W2:Y:S01]  /*0020*/  LDC.64 R16, c[0x0][0x220] ;  /* 0x00008800ff107b82 */ /* 0x000ea20000000a00 */
[----:B------:R-:W-:Y:S01]  /*0030*/  IMAD.MOV.U32 R25, RZ, RZ, RZ ;  /* 0x000000ffff197224 */ /* 0x000fe200078e00ff */
[----:B------:R-:W-:Y:S01]  /*0040*/  CS2R R8, SRZ ;  /* 0x0000000000087805 */ /* 0x000fe2000001ff00 */
[----:B------:R-:W3:Y:S01]  /*0050*/  S2R R23, SR_CTAID.X ;  /* 0x0000000000177919 */ /* 0x000ee20000002500 */
[----:B------:R-:W-:Y:S01]  /*0060*/  CS2R R10, SRZ ;  /* 0x00000000000a7805 */ /* 0x000fe2000001ff00 */
[----:B------:R-:W-:-:S03]  /*0070*/  ULDC.64 UR4, c[0x0][0x208] ;  /* 0x0000820000047ab9 */ /* 0x000fc60000000a00 */
[----:B------:R-:W4:Y:S01]  /*0080*/  LDC.64 R14, c[0x0][0x218] ;  /* 0x00008600ff0e7b82 */ /* 0x000f220000000a00 */
[----:B-1----:R-:W-:Y:S01]  /*0090*/  IMAD.SHL.U32 R0, R0, 0x4, RZ ;  /* 0x0000000400007824 */ /* 0x002fe200078e00ff */
[----:B---3--:R-:W-:-:S04]  /*00a0*/  SHF.R.S32.HI R2, RZ, 0x15, R23 ;  /* 0x00000015ff027819 */ /* 0x008fc80000011417 */
[----:B------:R-:W-:Y:S02]  /*00b0*/  LOP3.LUT R0, R0, 0x1fc, RZ, 0xc0, !PT ;  /* 0x000001fc00007812 */ /* 0x000fe400078ec0ff */
[----:B------:R-:W-:-:S03]  /*00c0*/  SGXT R2, R2, 0x1 ;  /* 0x000000010202781a */ /* 0x000fc60000000200 */
[----:B------:R-:W-:-:S04]  /*00d0*/  IMAD R23, R23, 0x400, R0 ;  /* 0x0000040017177824 */ /* 0x000fc800078e0200 */
[C---:B------:R-:W-:Y:S01]  /*00e0*/  VIADD R21, R23.reuse, 0x200 ;  /* 0x0000020017157836 */ /* 0x040fe20000000000 */
[----:B------:R-:W-:Y:S01]  /*00f0*/  LEA.HI R3, R2, R23, RZ, 0xa ;  /* 0x0000001702037211 */ /* 0x000fe200078f50ff */
[----:B------:R-:W-:-:S03]  /*0100*/  IMAD.HI R27, R23, 0x1948b0fd, RZ ;  /* 0x1948b0fd171b7827 */ /* 0x000fc600078e02ff */
[----:B------:R-:W-:Y:S01]  /*0110*/  SHF.R.S32.HI R19, RZ, 0xa, R3 ;  /* 0x0000000aff137819 */ /* 0x000fe20000011403 */
[----:B------:R-:W-:Y:S01]  /*0120*/  IMAD.HI R20, R21, 0x1948b0fd, RZ ;  /* 0x1948b0fd15147827 */ /* 0x000fe200078e02ff */
[----:B------:R-:W-:Y:S02]  /*0130*/  LEA.HI R0, R2, R21, RZ, 0xa ;  /* 0x0000001502007211 */ /* 0x000fe400078f50ff */
[----:B------:R-:W-:Y:S01]  /*0140*/  LOP3.LUT R24, R3, 0xfffffc00, RZ, 0xc0, !PT ;  /* 0xfffffc0003187812 */ /* 0x000fe200078ec0ff */
[----:B------:R-:W-:Y:S01]  /*0150*/  IMAD.HI R2, R19, 0x1948b0fd, RZ ;  /* 0x1948b0fd13027827 */ /* 0x000fe200078e02ff */
[----:B------:R-:W-:Y:S02]  /*0160*/  SHF.R.S32.HI R13, RZ, 0xa, R0 ;  /* 0x0000000aff0d7819 */ /* 0x000fe40000011400 */
[----:B------:R-:W-:Y:S01]  /*0170*/  SHF.R.U32.HI R3, RZ, 0x1f, R20 ;  /* 0x0000001fff037819 */ /* 0x000fe20000011614 */
[----:B------:R-:W-:Y:S01]  /*0180*/  IMAD.IADD R24, R23, 0x1, -R24 ;  /* 0x0000000117187824 */ /* 0x000fe200078e0a18 */
[----:B------:R-:W-:Y:S01]  /*0190*/  SHF.R.U32.HI R5, RZ, 0x1f, R2 ;  /* 0x0000001fff057819 */ /* 0x000fe20000011602 */
[----:B------:R-:W-:Y:S01]  /*01a0*/  IMAD.HI R4, R13, 0x1948b0fd, RZ ;  /* 0x1948b0fd0d047827 */ /* 0x000fe200078e02ff */
[----:B------:R-:W-:-:S02]  /*01b0*/  LOP3.LUT R26, R0, 0xfffffc00, RZ, 0xc0, !PT ;  /* 0xfffffc00001a7812 */ /* 0x000fc400078ec0ff */
[----:B------:R-:W-:Y:S02]  /*01c0*/  LEA.HI.SX32 R2, R2, R5, 0x1c ;  /* 0x0000000502027211 */ /* 0x000fe400078fe2ff */
[----:B------:R-:W-:-:S03]  /*01d0*/  SHF.R.U32.HI R5, RZ, 0x1f, R4 ;  /* 0x0000001fff057819 */ /* 0x000fc60000011604 */
[----:B------:R-:W-:Y:S01]  /*01e0*/  IMAD R19, R2, -0xa2, R19 ;  /* 0xffffff5e02137824 */ /* 0x000fe200078e0213 */
[----:B------:R-:W-:Y:S02]  /*01f0*/  SHF.R.U32.HI R2, RZ, 0x1f, R27 ;  /* 0x0000001fff027819 */ /* 0x000fe4000001161b */
[----:B------:R-:W-:Y:S01]  /*0200*/  LEA.HI.SX32 R4, R4, R5, 0x1c ;  /* 0x0000000504047211 */ /* 0x000fe200078fe2ff */
[----:B------:R-:W-:Y:S01]  /*0210*/  VIADD R5, R19, 0xffffff80 ;  /* 0xffffff8013057836 */ /* 0x000fe20000000000 */
[----:B------:R-:W-:Y:S02]  /*0220*/  LEA.HI.SX32 R27, R27, R2, 0x12 ;  /* 0x000000021b1b7211 */ /* 0x000fe400078f92ff */
[----:B------:R-:W-:Y:S01]  /*0230*/  LOP3.LUT R2, R19, 0xffffffe0, RZ, 0xc0, !PT ;  /* 0xffffffe013027812 */ /* 0x000fe200078ec0ff */
[----:B------:R-:W-:-:S03]  /*0240*/  IMAD R13, R4, -0xa2, R13 ;  /* 0xffffff5e040d7824 */ /* 0x000fc600078e020d */
[----:B------:R-:W-:Y:S01]  /*0250*/  ISETP.NE.AND P2, PT, R2, 0x80, PT ;  /* 0x000000800200780c */ /* 0x000fe20003f45270 */
[----:B------:R-:W-:-:S04]  /*0260*/  IMAD R2, R27, 0x8000, R24 ;  /* 0x000080001b027824 */ /* 0x000fc800078e0218 */
[C---:B------:R-:W-:Y:S02]  /*0270*/  IMAD R7, R5.reuse, 0x400, R2 ;  /* 0x0000040005077824 */ /* 0x040fe400078e0202 */
[----:B--2---:R-:W-:Y:S01]  /*0280*/  IMAD.WIDE R4, R5, 0x4, R16 ;  /* 0x0000000405047825 */ /* 0x004fe200078e0210 */
[----:B------:R-:W-:-:S03]  /*0290*/  LOP3.LUT R0, R13, 0xffffffe0, RZ, 0xc0, !PT ;  /* 0xffffffe00d007812 */ /* 0x000fc600078ec0ff */
[----:B----4-:R-:W-:Y:S01]  /*02a0*/  IMAD.WIDE R6, R7, 0x4, R14 ;  /* 0x0000000407067825 */ /* 0x010fe200078e020e */
[----:B------:R-:W-:Y:S01]  /*02b0*/  LEA.HI.SX32 R20, R20, R3, 0x12 ;  /* 0x0000000314147211 */ /* 0x000fe200078f92ff */
[----:B------:R-:W2:Y:S01]  /*02c0*/  @!P2 LDG.E.EL R25, desc[UR4][R4.64] ;  /* 0x000000040419a981 */ /* 0x000ea2000c2e1900 */
[----:B------:R-:W-:Y:S01]  /*02d0*/  ISETP.NE.AND P0, PT, R0, 0x80, PT ;  /* 0x000000800000780c */ /* 0x000fe20003f05270 */
[----:B------:R-:W-:Y:S02]  /*02e0*/  IMAD.MOV.U32 R18, RZ, RZ, RZ ;  /* 0x000000ffff127224 */ /* 0x000fe400078e00ff */
[----:B------:R1:W3:Y:S01]  /*02f0*/  @!P2 LDG.E.128 R8, desc[UR4][R6.64] ;  /* 0x000000040608a981 */ /* 0x0002e2000c1e1d00 */
[----:B------:R-:W-:Y:S02]  /*0300*/  IMAD.IADD R26, R21, 0x1, -R26 ;  /* 0x00000001151a7824 */ /* 0x000fe400078e0a1a */
[----:B------:R-:W-:Y:S01]  /*0310*/  IMAD.MOV.U32 R2, RZ, RZ, RZ ;  /* 0x000000ffff027224 */ /* 0x000fe200078e00ff */
[----:B------:R-:W4:Y:S01]  /*0320*/  @!P2 LDG.E.EL R18, desc[UR4][R4.64] ;  /* 0x000000040412a981 */ /* 0x000f22000c2e1900 */
[----:B------:R-:W-:-:S02]  /*0330*/  IMAD.MOV.U32 R0, RZ, RZ, RZ ;  /* 0x000000ffff007224 */ /* 0x000fc400078e00ff */
[----:B------:R-:W-:Y:S02]  /*0340*/  IMAD R3, R20, 0x8000, R26 ;  /* 0x0000800014037824 */ /* 0x000fe400078e021a */
[----:B------:R-:W-:Y:S01]  /*0350*/  VIADD R12, R13, 0xffffff80 ;  /* 0xffffff800d0c7836 */ /* 0x000fe20000000000 */
[----:B------:R-:W5:Y:S03]  /*0360*/  @!P2 LDG.E.EL R2, desc[UR4][R4.64] ;  /* 0x000000040402a981 */ /* 0x000f66000c2e1900 */
[----:B------:R-:W-:Y:S01]  /*0370*/  IMAD R3, R12, 0x400, R3 ;  /* 0x000004000c037824 */ /* 0x000fe200078e0203 */
[----:B------:R1:W5:Y:S02]  /*0380*/  @!P2 LDG.E.EL R0, desc[UR4][R4.64] ;  /* 0x000000040400a981 */ /* 0x000364000c2e1900 */
[----:B-1----:R-:W-:Y:S01]  /*0390*/  CS2R R6, SRZ ;  /* 0x0000000000067805 */ /* 0x002fe2000001ff00 */
[----:B------:R-:W-:-:S04]  /*03a0*/  IMAD.WIDE R14, R3, 0x4, R14 ;  /* 0x00000004030e7825 */ /* 0x000fc800078e020e */
[----:B------:R-:W-:Y:S02]  /*03b0*/  IMAD.MOV.U32 R3, RZ, RZ, RZ ;  /* 0x000000ffff037224 */ /* 0x000fe400078e00ff */
[----:B------:R-:W-:Y:S01]  /*03c0*/  IMAD.WIDE R16, R12, 0x4, R16 ;  /* 0x000000040c107825 */ /* 0x000fe200078e0210 */
[----:B------:R-:W-:-:S03]  /*03d0*/  CS2R R4, SRZ ;  /* 0x0000000000047805 */ /* 0x000fc6000001ff00 */
[----:B------:R-:W-:Y:S01]  /*03e0*/  IMAD.MOV.U32 R12, RZ, RZ, RZ ;  /* 0x000000ffff0c7224 */ /* 0x000fe200078e00ff */
[----:B------:R-:W5:Y:S04]  /*03f0*/  @!P0 LDG.E.EL R3, desc[UR4][R16.64] ;  /* 0x0000000410038981 */ /* 0x000f68000c2e1900 */
[----:B------:R1:W5:Y:S04]  /*0400*/  @!P0 LDG.E.128 R4, desc[UR4][R14.64] ;  /* 0x000000040e048981 */ /* 0x000368000c1e1d00 */
[----:B------:R-:W5:Y:S01]  /*0410*/  @!P0 LDG.E.EL R12, desc[UR4][R16.64] ;  /* 0x00000004100c8981 */ /* 0x000f62000c2e1900 */
[----:B------:R-:W-:-:S06]  /*0420*/  IMAD.MOV.U32 R28, RZ, RZ, RZ ;  /* 0x000000ffff1c7224 */ /* 0x000fcc00078e00ff */
[----:B------:R-:W5:Y:S01]  /*0430*/  @!P0 LDG.E.EL R28, desc[UR4][R16.64] ;  /* 0x00000004101c8981 */ /* 0x000f62000c2e1900 */
[----:B------:R-:W-:-:S05]  /*0440*/  IMAD.HI R29, R23, 0x1948b0fd, RZ ;  /* 0x1948b0fd171d7827 */ /* 0x000fca00078e02ff */
[----:B01----:R-:W-:Y:S01]  /*0450*/  SHF.R.U32.HI R14, RZ, 0x1f, R29 ;  /* 0x0000001fff0e7819 */ /* 0x003fe2000001161d */
[----:B------:R-:W-:-:S03]  /*0460*/  IMAD.MOV.U32 R22, RZ, RZ, RZ ;  /* 0x000000ffff167224 */ /* 0x000fc600078e00ff */
[----:B------:R-:W-:Y:S01]  /*0470*/  LEA.HI.SX32 R29, R29, R14, 0x12 ;  /* 0x0000000e1d1d7211 */ /* 0x000fe200078f92ff */
[----:B------:R-:W-:Y:S02]  /*0480*/  VIADD R14, R23, 0x200 ;  /* 0x00000200170e7836 */ /* 0x000fe40000000000 */
[----:B------:R0:W5:Y:S02]  /*0490*/  @!P0 LDG.E.EL R22, desc[UR4][R16.64] ;  /* 0x0000000410168981 */ /* 0x000164000c2e1900 */
[----:B------:R-:W-:-:S05]  /*04a0*/  IMAD.HI R14, R14, 0x1948b0fd, RZ ;  /* 0x1948b0fd0e0e7827 */ /* 0x000fca00078e02ff */
[----:B0-----:R-:W-:-:S04]  /*04b0*/  SHF.R.U32.HI R17, RZ, 0x1f, R14 ;  /* 0x0000001fff117819 */ /* 0x001fc8000001160e */
[----:B------:R-:W-:Y:S02]  /*04c0*/  LEA.HI.SX32 R17, R14, R17, 0x12 ;  /* 0x000000110e117211 */ /* 0x000fe400078f92ff */
[----:B------:R-:W0:Y:S01]  /*04d0*/  LDC.64 R14, c[0x0][0x230] ;  /* 0x00008c00ff0e7b82 */ /* 0x000e220000000a00 */
[----:B------:R-:W-:-:S04]  /*04e0*/  IMAD R21, R20, -0x28800, R21 ;  /* 0xfffd780014157824 */ /* 0x000fc800078e0215 */
[----:B------:R-:W-:Y:S01]  /*04f0*/  IMAD R16, R20, 0x20000, R21 ;  /* 0x0002000014107824 */ /* 0x000fe200078e0215 */
[----:B------:R-:W-:Y:S01]  /*0500*/  ISETP.GT.AND P1, PT, R19, 0x9f, PT ;  /* 0x0000009f1300780c */ /* 0x000fe20003f24270 */
[----:B------:R-:W-:Y:S02]  /*0510*/  IMAD R24, R29, 0x800, R24 ;  /* 0x000008001d187824 */ /* 0x000fe400078e0218 */
[----:B------:R-:W-:Y:S02]  /*0520*/  IMAD R17, R17, 0x800, R26 ;  /* 0x0000080011117824 */ /* 0x000fe400078e021a */
[----:B------:R-:W-:Y:S01]  /*0530*/  IMAD.MOV.U32 R26, RZ, RZ, RZ ;  /* 0x000000ffff1a7224 */ /* 0x000fe200078e00ff */
[----:B--2---:R-:W-:Y:S02]  /*0540*/  SEL R25, R25, RZ, !P2 ;  /* 0x000000ff19197207 */ /* 0x004fe40005000000 */
[----:B---3--:R-:W-:Y:S02]  /*0550*/  SEL R8, R8, RZ, !P2 ;  /* 0x000000ff08087207 */ /* 0x008fe40005000000 */
[----:B------:R-:W-:-:S02]  /*0560*/  SEL R10, R10, RZ, !P2 ;  /* 0x000000ff0a0a7207 */ /* 0x000fc40005000000 */
[C---:B------:R-:W-:Y:S01]  /*0570*/  FSETP.GT.AND P4, PT, R8.reuse, -R25, PT ;  /* 0x800000190800720b */ /* 0x040fe20003f84000 */
[----:B------:R-:W-:Y:S01]  /*0580*/  FADD R21, R8, R25 ;  /* 0x0000001908157221 */ /* 0x000fe20000000000 */
[----:B----4-:R-:W-:Y:S02]  /*0590*/  SEL R25, R18, RZ, !P2 ;  /* 0x000000ff12197207 */ /* 0x010fe40005000000 */
[----:B------:R-:W-:Y:S02]  /*05a0*/  SEL R9, R9, RZ, !P2 ;  /* 0x000000ff09097207 */ /* 0x000fe40005000000 */
[----:B-----5:R-:W-:Y:S02]  /*05b0*/  SEL R2, R2, RZ, !P2 ;  /* 0x000000ff02027207 */ /* 0x020fe40005000000 */
[----:B------:R-:W-:Y:S02]  /*05c0*/  SEL R11, R11, RZ, !P2 ;  /* 0x000000ff0b0b7207 */ /* 0x000fe40005000000 */
[----:B------:R-:W-:-:S02]  /*05d0*/  SEL R0, R0, RZ, !P2 ;  /* 0x000000ff00007207 */ /* 0x000fc40005000000 */
[C---:B------:R-:W-:Y:S02]  /*05e0*/  FSETP.GT.AND P6, PT, R10.reuse, -R25, PT ;  /* 0x800000190a00720b */ /* 0x040fe40003fc4000 */
[----:B------:R-:W-:Y:S02]  /*05f0*/  FSETP.GT.AND P5, PT, R9, -R2, PT ;  /* 0x800000020900720b */ /* 0x000fe40003fa4000 */
[----:B------:R-:W-:Y:S01]  /*0600*/  FSETP.GT.AND P3, PT, R11, -R0, PT ;  /* 0x800000000b00720b */ /* 0x000fe20003f64000 */
[----:B------:R-:W-:Y:S01]  /*0610*/  FADD R20, R9, R2 ;  /* 0x0000000209147221 */ /* 0x000fe20000000000 */
[----:B------:R-:W-:Y:S01]  /*0620*/  FADD R2, R10, R25 ;  /* 0x000000190a027221 */ /* 0x000fe20000000000 */
[----:B------:R-:W-:Y:S01]  /*0630*/  FADD R0, R11, R0 ;  /* 0x000000000b007221 */ /* 0x000fe20000000000 */
[----:B------:R-:W-:Y:S01]  /*0640*/  @!P4 FMUL R21, R21, 0.10000000149011611938 ;  /* 0x3dcccccd1515c820 */ /* 0x000fe20000400000 */
[C---:B------:R-:W-:Y:S01]  /*0650*/  IMAD R8, R19.reuse, 0x400, R24 ;  /* 0x0000040013087824 */ /* 0x040fe200078e0218 */
[C---:B------:R-:W-:Y:S01]  /*0660*/  ISETP.GE.AND P4, PT, R19.reuse, 0x80, PT ;  /* 0x000000801300780c */ /* 0x040fe20003f86270 */
[----:B0-----:R-:W-:Y:S01]  /*0670*/  IMAD.WIDE R10, R19, 0x4, R14 ;  /* 0x00000004130a7825 */ /* 0x001fe200078e020e */
[----:B------:R-:W-:-:S02]  /*0680*/  CS2R R18, SRZ ;  /* 0x0000000000127805 */ /* 0x000fc4000001ff00 */
[----:B------:R-:W-:Y:S02]  /*0690*/  CS2R R24, SRZ ;  /* 0x0000000000187805 */ /* 0x000fe4000001ff00 */
[----:B------:R-:W-:Y:S02]  /*06a0*/  SEL R3, R3, RZ, !P0 ;  /* 0x000000ff03037207 */ /* 0x000fe40004000000 */
[----:B------:R-:W-:Y:S01]  /*06b0*/  SEL R4, R4, RZ, !P0 ;  /* 0x000000ff04047207 */ /* 0x000fe20004000000 */
[----:B------:R-:W-:Y:S01]  /*06c0*/  @!P6 FMUL R2, R2, 0.10000000149011611938 ;  /* 0x3dcccccd0202e820 */ /* 0x000fe20000400000 */
[----:B------:R-:W2:Y:S01]  /*06d0*/  @P1 LDG.E.EL R18, desc[UR4][R10.64+-0x280] ;  /* 0xfffd80040a121981 */ /* 0x000ea2000c2e1900 */
[----:B------:R-:W-:Y:S01]  /*06e0*/  @!P5 FMUL R20, R20, 0.10000000149011611938 ;  /* 0x3dcccccd1414d820 */ /* 0x000fe20000400000 */
[C---:B------:R-:W-:Y:S01]  /*06f0*/  FSETP.GT.AND P6, PT, R4.reuse, -R3, PT ;  /* 0x800000030400720b */ /* 0x040fe20003fc4000 */
[----:B------:R-:W-:Y:S01]  /*0700*/  FADD R3, R4, R3 ;  /* 0x0000000304037221 */ /* 0x000fe20000000000 */
[----:B------:R-:W3:Y:S01]  /*0710*/  @P1 LDG.E.EL R19, desc[UR4][R10.64+-0x280] ;  /* 0xfffd80040a131981 */ /* 0x000ee2000c2e1900 */
[----:B------:R-:W-:Y:S01]  /*0720*/  @!P3 FMUL R0, R0, 0.10000000149011611938 ;  /* 0x3dcccccd0000b820 */ /* 0x000fe20000400000 */
[C---:B------:R-:W-:Y:S01]  /*0730*/  ISETP.GT.AND P5, PT, R13.reuse, 0x9f, PT ;  /* 0x0000009f0d00780c */ /* 0x040fe20003fa4270 */
[C---:B------:R-:W-:Y:S01]  /*0740*/  IMAD R9, R13.reuse, 0x400, R17 ;  /* 0x000004000d097824 */ /* 0x040fe200078e0211 */
[----:B------:R-:W4:Y:S01]  /*0750*/  @P1 LDG.E.EL R25, desc[UR4][R10.64+-0x280] ;  /* 0xfffd80040a191981 */ /* 0x000f22000c2e1900 */
[----:B------:R-:W-:-:S02]  /*0760*/  ISETP.GE.AND P3, PT, R13, 0x80, PT ;  /* 0x000000800d00780c */ /* 0x000fc40003f66270 */
[----:B------:R-:W-:Y:S01]  /*0770*/  SEL R4, R12, RZ, !P0 ;  /* 0x000000ff0c047207 */ /* 0x000fe20004000000 */
[----:B------:R0:W5:Y:S02]  /*0780*/  @P1 LDG.E.EL R26, desc[UR4][R10.64+-0x280] ;  /* 0xfffd80040a1a1981 */ /* 0x000164000c2e1900 */
[----:B0-----:R-:W-:Y:S02]  /*0790*/  IMAD.WIDE R10, R13, 0x4, R14 ;  /* 0x000000040d0a7825 */ /* 0x001fe400078e020e */
[----:B------:R-:W0:Y:S01]  /*07a0*/  LDC.64 R12, c[0x0][0x228] ;  /* 0x00008a00ff0c7b82 */ /* 0x000e220000000a00 */
[----:B------:R-:W-:Y:S02]  /*07b0*/  SEL R5, R5, RZ, !P0 ;  /* 0x000000ff05057207 */ /* 0x000fe40004000000 */
[----:B------:R-:W-:Y:S01]  /*07c0*/  CS2R R14, SRZ ;  /* 0x00000000000e7805 */ /* 0x000fe2000001ff00 */
[----:B------:R-:W-:Y:S02]  /*07d0*/  IMAD.MOV.U32 R17, RZ, RZ, RZ ;  /* 0x000000ffff117224 */ /* 0x000fe400078e00ff */
[----:B------:R-:W-:Y:S01]  /*07e0*/  @!P6 FMUL R3, R3, 0.10000000149011611938 ;  /* 0x3dcccccd0303e820 */ /* 0x000fe20000400000 */
[----:B------:R-:W-:Y:S01]  /*07f0*/  VIADD R29, R8, 0xfffd8000 ;  /* 0xfffd8000081d7836 */ /* 0x000fe20000000000 */
[----:B------:R-:W-:Y:S01]  /*0800*/  FSETP.GT.AND P6, PT, R5, -R4, PT ;  /* 0x800000040500720b */ /* 0x000fe20003fc4000 */
[----:B------:R-:W-:-:S02]  /*0810*/  VIADD R9, R9, 0xfffd8000 ;  /* 0xfffd800009097836 */ /* 0x000fc40000000000 */
[----:B------:R-:W-:Y:S01]  /*0820*/  FADD R4, R5, R4 ;  /* 0x0000000405047221 */ /* 0x000fe20000000000 */
[----:B------:R-:W-:Y:S01]  /*0830*/  SEL R5, R28, RZ, !P0 ;  /* 0x000000ff1c057207 */ /* 0x000fe20004000000 */
[----:B------:R-:W3:Y:S04]  /*0840*/  @P5 LDG.E.EL R14, desc[UR4][R10.64+-0x280] ;  /* 0xfffd80040a0e5981 */ /* 0x000ee8000c2e1900 */
[----:B------:R-:W3:Y:S04]  /*0850*/  @P5 LDG.E.EL R17, desc[UR4][R10.64+-0x280] ;  /* 0xfffd80040a115981 */ /* 0x000ee8000c2e1900 */
[----:B------:R-:W3:Y:S04]  /*0860*/  @P5 LDG.E.EL R15, desc[UR4][R10.64+-0x280] ;  /* 0xfffd80040a0f5981 */ /* 0x000ee8000c2e1900 */
[----:B------:R1:W3:Y:S01]  /*0870*/  @P5 LDG.E.EL R24, desc[UR4][R10.64+-0x280] ;  /* 0xfffd80040a185981 */ /* 0x0002e2000c2e1900 */
[----:B0-----:R-:W-:-:S04]  /*0880*/  IMAD.WIDE R28, R29, 0x4, R12 ;  /* 0x000000041d1c7825 */ /* 0x001fc800078e020c */
[----:B------:R-:W-:Y:S01]  /*0890*/  IMAD.WIDE R12, R9, 0x4, R12 ;  /* 0x00000004090c7825 */ /* 0x000fe200078e020c */
[----:B------:R-:W-:Y:S02]  /*08a0*/  CS2R R8, SRZ ;  /* 0x0000000000087805 */ /* 0x000fe4000001ff00 */
[----:B-1----:R-:W-:-:S06]  /*08b0*/  CS2R R10, SRZ ;  /* 0x00000000000a7805 */ /* 0x002fcc000001ff00 */
[----:B------:R-:W3:Y:S01]  /*08c0*/  @P1 LDG.E.128 R8, desc[UR4][R28.64] ;  /* 0x000000041c081981 */ /* 0x000ee2000c1e1d00 */
[----:B------:R-:W-:Y:S01]  /*08d0*/  SEL R6, R6, RZ, !P0 ;  /* 0x000000ff06067207 */ /* 0x000fe20004000000 */
[----:B------:R-:W-:-:S03]  /*08e0*/  @!P6 FMUL R4, R4, 0.10000000149011611938 ;  /* 0x3dcccccd0404e820 */ /* 0x000fc60000400000 */
[C---:B------:R-:W-:Y:S01]  /*08f0*/  FSETP.GT.AND P6, PT, R6.reuse, -R5, PT ;  /* 0x800000050600720b */ /* 0x040fe20003fc4000 */
[----:B------:R-:W-:Y:S01]  /*0900*/  FADD R5, R6, R5 ;  /* 0x0000000506057221 */ /* 0x000fe20000000000 */
[----:B------:R-:W-:-:S04]  /*0910*/  IMAD R6, R27, -0x28800, R23 ;  /* 0xfffd78001b067824 */ /* 0x000fc800078e0217 */
[----:B------:R-:W-:Y:S01]  /*0920*/  IMAD R6, R27, 0x20000, R6 ;  /* 0x000200001b067824 */ /* 0x000fe200078e0206 */
[----:B--2---:R-:W-:Y:S02]  /*0930*/  SEL R27, R18, RZ, P1 ;  /* 0x000000ff121b7207 */ /* 0x004fe40000800000 */
[----:B----4-:R-:W-:Y:S02]  /*0940*/  SEL R25, R25, RZ, P1 ;  /* 0x000000ff19197207 */ /* 0x010fe40000800000 */
[----:B-----5:R-:W-:Y:S02]  /*0950*/  SEL R26, R26, RZ, P1 ;  /* 0x000000ff1a1a7207 */ /* 0x020fe40000800000 */
[----:B---3--:R-:W-:Y:S02]  /*0960*/  SEL R8, R8, RZ, P1 ;  /* 0x000000ff08087207 */ /* 0x008fe40000800000 */
[----:B------:R-:W-:Y:S02]  /*0970*/  SEL R10, R10, RZ, P1 ;  /* 0x000000ff0a0a7207 */ /* 0x000fe40000800000 */
[----:B------:R-:W-:Y:S01]  /*0980*/  SEL R9, R9, RZ, P1 ;  /* 0x000000ff09097207 */ /* 0x000fe20000800000 */
[----:B------:R-:W-:Y:S01]  /*0990*/  FADD R18, R8, R27 ;  /* 0x0000001b08127221 */ /* 0x000fe20000000000 */
[----:B------:R-:W-:-:S02]  /*09a0*/  SEL R11, R11, RZ, P1 ;  /* 0x000000ff0b0b7207 */ /* 0x000fc40000800000 */
[----:B------:R-:W-:Y:S01]  /*09b0*/  SEL R8, R19, RZ, P1 ;  /* 0x000000ff13087207 */ /* 0x000fe20000800000 */
[----:B------:R-:W-:Y:S02]  /*09c0*/  FADD R28, R10, R25 ;  /* 0x000000190a1c7221 */ /* 0x000fe40000000000 */
[----:B------:R-:W-:Y:S01]  /*09d0*/  FADD R25, R11, R26 ;  /* 0x0000001a0b197221 */ /* 0x000fe20000000000 */
[----:B------:R-:W-:Y:S01]  /*09e0*/  CS2R R10, SRZ ;  /* 0x00000000000a7805 */ /* 0x000fe2000001ff00 */
[----:B------:R-:W-:Y:S01]  /*09f0*/  FADD R19, R9, R8 ;  /* 0x0000000809137221 */ /* 0x000fe20000000000 */
[----:B------:R-:W-:Y:S01]  /*0a00*/  CS2R R8, SRZ ;  /* 0x0000000000087805 */ /* 0x000fe2000001ff00 */
[----:B------:R-:W0:Y:S05]  /*0a10*/  LDC.64 R26, c[0x0][0x210] ;  /* 0x00008400ff1a7b82 */ /* 0x000e2a0000000a00 */
[----:B------:R1:W2:Y:S01]  /*0a20*/  @P5 LDG.E.128 R8, desc[UR4][R12.64] ;  /* 0x000000040c085981 */ /* 0x0002a2000c1e1d00 */
[----:B------:R-:W-:-:S02]  /*0a30*/  @P2 FSEL R21, R18, RZ, P1 ;  /* 0x000000ff12152208 */ /* 0x000fc40000800000 */
[----:B------:R-:W-:Y:S02]  /*0a40*/  @P2 FSEL R20, R19, RZ, P1 ;  /* 0x000000ff13142208 */ /* 0x000fe40000800000 */
[----:B------:R-:W-:Y:S02]  /*0a50*/  SEL R19, R14, RZ, P5 ;  /* 0x000000ff0e137207 */ /* 0x000fe40002800000 */
[----:B------:R-:W-:Y:S02]  /*0a60*/  SEL R18, R17, RZ, P5 ;  /* 0x000000ff11127207 */ /* 0x000fe40002800000 */
[----:B------:R-:W-:Y:S02]  /*0a70*/  SEL R15, R15, RZ, P5 ;  /* 0x000000ff0f0f7207 */ /* 0x000fe40002800000 */
[----:B-1----:R-:W-:Y:S01]  /*0a80*/  CS2R R12, SRZ ;  /* 0x00000000000c7805 */ /* 0x002fe2000001ff00 */
[----:B------:R-:W-:Y:S01]  /*0a90*/  IMAD.MOV.U32 R17, RZ, RZ, RZ ;  /* 0x000000ffff117224 */ /* 0x000fe200078e00ff */
[----:B--2---:R-:W-:-:S02]  /*0aa0*/  SEL R9, R9, RZ, P5 ;  /* 0x000000ff09097207 */ /* 0x004fc40002800000 */
[----:B------:R-:W-:Y:S02]  /*0ab0*/  SEL R14, R10, RZ, P5 ;  /* 0x000000ff0a0e7207 */ /* 0x000fe40002800000 */
[----:B------:R-:W-:Y:S01]  /*0ac0*/  SEL R8, R8, RZ, P5 ;  /* 0x000000ff08087207 */ /* 0x000fe20002800000 */
[----:B------:R-:W-:Y:S02]  /*0ad0*/  FADD R10, R9, R18 ;  /* 0x00000012090a7221 */ /* 0x000fe40000000000 */
[----:B------:R-:W-:Y:S01]  /*0ae0*/  FADD R9, R14, R15 ;  /* 0x0000000f0e097221 */ /* 0x000fe20000000000 */
[----:B------:R-:W-:Y:S01]  /*0af0*/  CS2R R14, SRZ ;  /* 0x00000000000e7805 */ /* 0x000fe2000001ff00 */
[----:B------:R-:W-:Y:S01]  /*0b00*/  FADD R8, R8, R19 ;  /* 0x0000001308087221 */ /* 0x000fe20000000000 */
[----:B0-----:R-:W-:-:S04]  /*0b10*/  IMAD.WIDE R18, R6, 0x4, R26 ;  /* 0x0000000406127825 */ /* 0x001fc800078e021a */
[----:B------:R-:W-:Y:S01]  /*0b20*/  IMAD.WIDE R26, R16, 0x4, R26 ;  /* 0x00000004101a7825 */ /* 0x000fe200078e021a */
[----:B------:R0:W2:Y:S03]  /*0b30*/  @!P4 LDG.E.128 R12, desc[UR4][R18.64] ;  /* 0x00000004120cc981 */ /* 0x0000a6000c1e1d00 */
[----:B------:R-:W-:Y:S01]  /*0b40*/  IMAD.MOV.U32 R16, RZ, RZ, RZ ;  /* 0x000000ffff107224 */ /* 0x000fe200078e00ff */
[----:B0-----:R-:W-:-:S06]  /*0b50*/  CS2R R18, SRZ ;  /* 0x0000000000127805 */ /* 0x001fcc000001ff00 */
[----:B------:R-:W3:Y:S01]  /*0b60*/  @!P3 LDG.E.128 R16, desc[UR4][R26.64] ;  /* 0x000000041a10b981 */ /* 0x000ee2000c1e1d00 */
[----:B------:R-:W-:Y:S02]  /*0b70*/  @P2 FSEL R2, R28, RZ, P1 ;  /* 0x000000ff1c022208 */ /* 0x000fe40000800000 */
[----:B------:R-:W-:Y:S02]  /*0b80*/  SEL R28, R7, RZ, !P0 ;  /* 0x000000ff071c7207 */ /* 0x000fe40004000000 */
[----:B------:R-:W0:Y:S01]  /*0b90*/  LDC.64 R6, c[0x0][0x238] ;  /* 0x00008e00ff067b82 */ /* 0x000e220000000a00 */
[----:B------:R-:W-:Y:S01]  /*0ba0*/  SEL R29, R22, RZ, !P0 ;  /* 0x000000ff161d7207 */ /* 0x000fe20004000000 */
[----:B------:R-:W-:-:S03]  /*0bb0*/  @!P6 FMUL R5, R5, 0.10000000149011611938 ;  /* 0x3dcccccd0505e820 */ /* 0x000fc60000400000 */
[----:B------:R-:W-:Y:S02]  /*0bc0*/  FSETP.GT.AND P6, PT, R28, -R29, PT ;  /* 0x8000001d1c00720b */ /* 0x000fe40003fc4000 */
[----:B------:R-:W-:Y:S02]  /*0bd0*/  SEL R11, R11, RZ, P5 ;  /* 0x000000ff0b0b7207 */ /* 0x000fe40002800000 */
[----:B------:R-:W-:Y:S01]  /*0be0*/  SEL R24, R24, RZ, P5 ;  /* 0x000000ff18187207 */ /* 0x000fe20002800000 */
[----:B------:R-:W-:Y:S01]  /*0bf0*/  FADD R22, R28, R29 ;  /* 0x0000001d1c167221 */ /* 0x000fe20000000000 */
[----:B------:R-:W-:-:S03]  /*0c00*/  @P0 FSEL R3, R8, RZ, P5 ;  /* 0x000000ff08030208 */ /* 0x000fc60002800000 */
[----:B------:R-:W-:Y:S01]  /*0c10*/  FADD R24, R11, R24 ;  /* 0x000000180b187221 */ /* 0x000fe20000000000 */
[----:B------:R-:W-:Y:S02]  /*0c20*/  @P0 FSEL R5, R9, RZ, P5 ;  /* 0x000000ff09050208 */ /* 0x000fe40002800000 */
[----:B------:R-:W-:Y:S01]  /*0c30*/  @P2 FSEL R0, R25, RZ, P1 ;  /* 0x000000ff19002208 */ /* 0x000fe20000800000 */
[----:B------:R-:W-:Y:S01]  /*0c40*/  @!P6 FMUL R22, R22, 0.10000000149011611938 ;  /* 0x3dcccccd1616e820 */ /* 0x000fe20000400000 */
[----:B------:R-:W-:Y:S02]  /*0c50*/  @P0 FSEL R4, R10, RZ, P5 ;  /* 0x000000ff0a040208 */ /* 0x000fe40002800000 */
[----:B------:R-:W-:Y:S01]  /*0c60*/  @P0 FSEL R22, R24, RZ, P5 ;  /* 0x000000ff18160208 */ /* 0x000fe20002800000 */
[----:B0-----:R-:W-:Y:S01]  /*0c70*/  IMAD.WIDE R6, R23, 0x4, R6 ;  /* 0x0000000417067825 */ /* 0x001fe200078e0206 */
[----:B--2---:R-:W-:Y:S02]  /*0c80*/  SEL R11, R14, RZ, !P4 ;  /* 0x000000ff0e0b7207 */ /* 0x004fe40006000000 */
[----:B------:R-:W-:-:S02]  /*0c90*/  SEL R8, R12, RZ, !P4 ;  /* 0x000000ff0c087207 */ /* 0x000fc40006000000 */
[----:B------:R-:W-:Y:S02]  /*0ca0*/  SEL R9, R13, RZ, !P4 ;  /* 0x000000ff0d097207 */ /* 0x000fe40006000000 */
[----:B------:R-:W-:Y:S02]  /*0cb0*/  SEL R15, R15, RZ, !P4 ;  /* 0x000000ff0f0f7207 */ /* 0x000fe40006000000 */
[----:B------:R-:W-:Y:S02]  /*0cc0*/  SEL R10, R11, R2, !P4 ;  /* 0x000000020b0a7207 */ /* 0x000fe40006000000 */
[----:B------:R-:W-:Y:S02]  /*0cd0*/  SEL R11, R15, R0, !P4 ;  /* 0x000000000f0b7207 */ /* 0x000fe40006000000 */
[----:B------:R-:W-:Y:S02]  /*0ce0*/  SEL R8, R8, R21, !P4 ;  /* 0x0000001508087207 */ /* 0x000fe40006000000 */
[----:B---3--:R-:W-:-:S02]  /*0cf0*/  SEL R12, R16, RZ, !P3 ;  /* 0x000000ff100c7207 */ /* 0x008fc40005800000 */
[----:B------:R-:W-:Y:S02]  /*0d00*/  SEL R13, R17, RZ, !P3 ;  /* 0x000000ff110d7207 */ /* 0x000fe40005800000 */
[----:B------:R-:W-:Y:S02]  /*0d10*/  SEL R14, R18, RZ, !P3 ;  /* 0x000000ff120e7207 */ /* 0x000fe40005800000 */
[----:B------:R-:W-:Y:S02]  /*0d20*/  SEL R19, R19, RZ, !P3 ;  /* 0x000000ff13137207 */ /* 0x000fe40005800000 */
[----:B------:R-:W-:Y:S02]  /*0d30*/  SEL R9, R9, R20, !P4 ;  /* 0x0000001409097207 */ /* 0x000fe40006000000 */
[----:B------:R-:W-:Y:S02]  /*0d40*/  SEL R12, R12, R3, !P3 ;  /* 0x000000030c0c7207 */ /* 0x000fe40005800000 */
[----:B------:R-:W-:-:S02]  /*0d50*/  SEL R13, R13, R4, !P3 ;  /* 0x000000040d0d7207 */ /* 0x000fc40005800000 */
[----:B------:R-:W-:Y:S02]  /*0d60*/  SEL R14, R14, R5, !P3 ;  /* 0x000000050e0e7207 */ /* 0x000fe40005800000 */
[----:B------:R-:W-:Y:S01]  /*0d70*/  SEL R15, R19, R22, !P3 ;  /* 0x00000016130f7207 */ /* 0x000fe20005800000 */
[----:B------:R-:W-:Y:S04]  /*0d80*/  STG.E.128 desc[UR4][R6.64], R8 ;  /* 0x0000000806007986 */ /* 0x000fe8000c101d04 */
[----:B------:R-:W-:Y:S01]  /*0d90*/  STG.E.128 desc[UR4][R6.64+0x800], R12 ;  /* 0x0008000c06007986 */ /* 0x000fe2000c101d04 */
[----:B------:R-:W-:Y:S05]  /*0da0*/  EXIT ;  /* 0x000000000000794d */ /* 0x000fea0003800000 */
.L_x_0:
[----:B------:R-:W-:-:S00]  /*0db0*/  BRA `(.L_x_0) ;  /* 0xfffffffc00fc7947 */ /* 0x000fc0000383ffff */
[----:B------:R-:W-:-:S00]  /*0dc0*/  NOP ;  /* 0x0000000000007918 */ /* 0x000fc00000000000 */
        /* <DEDUP_REMOVED lines=11> */
.L_x_1:


//--------------------- .nv.constant0.triton_poi_fused_cat_6 --------------------------
	.section	.nv.constant0.triton_poi_fused_cat_6,"a",@progbits
	.sectionflags	@""
	.align	4
.nv.constant0.triton_poi_fused_cat_6:
	.zero		580
